	.headerflags	@"EF_CUDA_TEXMODE_UNIFIED EF_CUDA_64BIT_ADDRESS EF_CUDA_ACCELERATORS EF_CUDA_SM90 EF_CUDA_VIRTUAL_SM(EF_CUDA_SM90)"
	.elftype	@"ET_EXEC"


//--------------------- .nv.info                  --------------------------
	.section	.nv.info,"",@"SHT_CUDA_INFO"
	.align	4


	//----- nvinfo : EIATTR_REGCOUNT
	.align		4
        /*0000*/ 	.byte	0x04, 0x2f
        /*0002*/ 	.short	(.L_3 - .L_2)
	.align		4
.L_2:
        /*0004*/ 	.word	index@(triton_poi_fused__native_batch_norm_legit_no_training_add_convolution_relu_19)
        /*0008*/ 	.word	0x0000001e


	//----- nvinfo : EIATTR_MIN_STACK_SIZE
	.align		4
.L_3:
        /*000c*/ 	.byte	0x04, 0x12
        /*000e*/ 	.short	(.L_5 - .L_4)
	.align		4
.L_4:
        /*0010*/ 	.word	index@(triton_poi_fused__native_batch_norm_legit_no_training_add_convolution_relu_19)
        /*0014*/ 	.word	0x00000000


	//----- nvinfo : EIATTR_FRAME_SIZE
	.align		4
.L_5:
        /*0018*/ 	.byte	0x04, 0x11
        /*001a*/ 	.short	(.L_7 - .L_6)
	.align		4
.L_6:
        /*001c*/ 	.word	index@(triton_poi_fused__native_batch_norm_legit_no_training_add_convolution_relu_19)
        /*0020*/ 	.word	0x00000000


	//----- nvinfo : EIATTR_MIN_STACK_SIZE
	.align		4
.L_7:
        /*0024*/ 	.byte	0x04, 0x12
        /*0026*/ 	.short	(.L_9 - .L_8)
	.align		4
.L_8:
        /*0028*/ 	.word	index@(triton_poi_fused__native_batch_norm_legit_no_training_add_convolution_relu_19)
        /*002c*/ 	.word	0x00000000
.L_9:


//--------------------- .nv.info.triton_poi_fused__native_batch_norm_legit_no_training_add_convolution_relu_19 --------------------------
	.section	.nv.info.triton_poi_fused__native_batch_norm_legit_no_training_add_convolution_relu_19,"",@"SHT_CUDA_INFO"
	.sectionflags	@""
	.align	4


	//----- nvinfo : EIATTR_CUDA_API_VERSION
	.align		4
        /*0000*/ 	.byte	0x04, 0x37
        /*0002*/ 	.short	(.L_11 - .L_10)
.L_10:
        /*0004*/ 	.word	0x0000007c


	//----- nvinfo : EIATTR_KPARAM_INFO
	.align		4
.L_11:
        /*0008*/ 	.byte	0x04, 0x17
        /*000a*/ 	.short	(.L_13 - .L_12)
.L_12:
        /*000c*/ 	.word	0x00000000
        /*0010*/ 	.short	0x000a
        /*0012*/ 	.short	0x0050
        /*0014*/ 	.byte	0x00, 0xf0, 0x11, 0x00


	//----- nvinfo : EIATTR_KPARAM_INFO
	.align		4
.L_13:
        /*0018*/ 	.byte	0x04, 0x17
        /*001a*/ 	.short	(.L_15 - .L_14)
.L_14:
        /*001c*/ 	.word	0x00000000
        /*0020*/ 	.short	0x0009
        /*0022*/ 	.short	0x0048
        /*0024*/ 	.byte	0x00, 0xf4, 0x21, 0x00


	//----- nvinfo : EIATTR_KPARAM_INFO
	.align		4
.L_15:
        /*0028*/ 	.byte	0x04, 0x17
        /*002a*/ 	.short	(.L_17 - .L_16)
.L_16:
        /*002c*/ 	.word	0x00000000
        /*0030*/ 	.short	0x0008
        /*0032*/ 	.short	0x0040
        /*0034*/ 	.byte	0x00, 0xf4, 0x21, 0x00


	//----- nvinfo : EIATTR_KPARAM_INFO
	.align		4
.L_17:
        /*0038*/ 	.byte	0x04, 0x17
        /*003a*/ 	.short	(.L_19 - .L_18)
.L_18:
        /*003c*/ 	.word	0x00000000
        /*0040*/ 	.short	0x0007
        /*0042*/ 	.short	0x0038
        /*0044*/ 	.byte	0x00, 0xf4, 0x21, 0x00


	//----- nvinfo : EIATTR_KPARAM_INFO
	.align		4
.L_19:
        /*0048*/ 	.byte	0x04, 0x17
        /*004a*/ 	.short	(.L_21 - .L_20)
.L_20:
        /*004c*/ 	.word	0x00000000
        /*0050*/ 	.short	0x0006
        /*0052*/ 	.short	0x0030
        /*0054*/ 	.byte	0x00, 0xf4, 0x21, 0x00


	//----- nvinfo : EIATTR_KPARAM_INFO
	.align		4
.L_21:
        /*0058*/ 	.byte	0x04, 0x17
        /*005a*/ 	.short	(.L_23 - .L_22)
.L_22:
        /*005c*/ 	.word	0x00000000
        /*0060*/ 	.short	0x0005
        /*0062*/ 	.short	0x0028
        /*0064*/ 	.byte	0x00, 0xf4, 0x21, 0x00


	//----- nvinfo : EIATTR_KPARAM_INFO
	.align		4
.L_23:
        /*0068*/ 	.byte	0x04, 0x17
        /*006a*/ 	.short	(.L_25 - .L_24)
.L_24:
        /*006c*/ 	.word	0x00000000
        /*0070*/ 	.short	0x0004
        /*0072*/ 	.short	0x0020
        /*0074*/ 	.byte	0x00, 0xf4, 0x21, 0x00


	//----- nvinfo : EIATTR_KPARAM_INFO
	.align		4
.L_25:
        /*0078*/ 	.byte	0x04, 0x17
        /*007a*/ 	.short	(.L_27 - .L_26)
.L_26:
        /*007c*/ 	.word	0x00000000
        /*0080*/ 	.short	0x0003
        /*0082*/ 	.short	0x0018
        /*0084*/ 	.byte	0x00, 0xf4, 0x21, 0x00


	//----- nvinfo : EIATTR_KPARAM_INFO
	.align		4
.L_27:
        /*0088*/ 	.byte	0x04, 0x17
        /*008a*/ 	.short	(.L_29 - .L_28)
.L_28:
        /*008c*/ 	.word	0x00000000
        /*0090*/ 	.short	0x0002
        /*0092*/ 	.short	0x0010
        /*0094*/ 	.byte	0x00, 0xf4, 0x21, 0x00


	//----- nvinfo : EIATTR_KPARAM_INFO
	.align		4
.L_29:
        /*0098*/ 	.byte	0x04, 0x17
        /*009a*/ 	.short	(.L_31 - .L_30)
.L_30:
        /*009c*/ 	.word	0x00000000
        /*00a0*/ 	.short	0x0001
        /*00a2*/ 	.short	0x0008
        /*00a4*/ 	.byte	0x00, 0xf4, 0x21, 0x00


	//----- nvinfo : EIATTR_KPARAM_INFO
	.align		4
.L_31:
        /*00a8*/ 	.byte	0x04, 0x17
        /*00aa*/ 	.short	(.L_33 - .L_32)
.L_32:
        /*00ac*/ 	.word	0x00000000
        /*00b0*/ 	.short	0x0000
        /*00b2*/ 	.short	0x0000
        /*00b4*/ 	.byte	0x00, 0xf4, 0x21, 0x00


	//----- nvinfo : EIATTR_SPARSE_MMA_MASK
	.align		4
.L_33:
        /*00b8*/ 	.byte	0x03, 0x50
        /*00ba*/ 	.short	0x0000


	//----- nvinfo : EIATTR_MAXREG_COUNT
	.align		4
        /*00bc*/ 	.byte	0x03, 0x1b
        /*00be*/ 	.short	0x00ff


	//----- nvinfo : EIATTR_EXIT_INSTR_OFFSETS
	.align		4
        /*00c0*/ 	.byte	0x04, 0x1c
        /*00c2*/ 	.short	(.L_35 - .L_34)


	//   ....[0]....
.L_34:
        /*00c4*/ 	.word	0x000004a0


	//----- nvinfo : EIATTR_REQNTID
	.align		4
.L_35:
        /*00c8*/ 	.byte	0x04, 0x10
        /*00ca*/ 	.short	(.L_37 - .L_36)
.L_36:
        /*00cc*/ 	.word	0x00000080
        /*00d0*/ 	.word	0x00000001
        /*00d4*/ 	.word	0x00000001


	//----- nvinfo : EIATTR_CBANK_PARAM_SIZE
	.align		4
.L_37:
        /*00d8*/ 	.byte	0x03, 0x19
        /*00da*/ 	.short	0x0054


	//----- nvinfo : EIATTR_PARAM_CBANK
	.align		4
        /*00dc*/ 	.byte	0x04, 0x0a
        /*00de*/ 	.short	(.L_39 - .L_38)
	.align		4
.L_38:
        /*00e0*/ 	.word	index@(.nv.constant0.triton_poi_fused__native_batch_norm_legit_no_training_add_convolution_relu_19)
        /*00e4*/ 	.short	0x0210
        /*00e6*/ 	.short	0x0054


	//----- nvinfo : EIATTR_SW_WAR
	.align		4
.L_39:
        /*00e8*/ 	.byte	0x04, 0x36
        /*00ea*/ 	.short	(.L_41 - .L_40)
.L_40:
        /*00ec*/ 	.word	0x00000008
.L_41:


//--------------------- .nv.callgraph             --------------------------
	.section	.nv.callgraph,"",@"SHT_CUDA_CALLGRAPH"
	.align	4
	.sectionentsize	8
	.align		4
        /*0000*/ 	.word	0x00000000
	.align		4
        /*0004*/ 	.word	0xffffffff
	.align		4
        /*0008*/ 	.word	0x00000000
	.align		4
        /*000c*/ 	.word	0xfffffffe
	.align		4
        /*0010*/ 	.word	0x00000000
	.align		4
        /*0014*/ 	.word	0xfffffffd
	.align		4
        /*0018*/ 	.word	0x00000000
	.align		4
        /*001c*/ 	.word	0xfffffffc


//--------------------- .nv.constant4             --------------------------
	.section	.nv.constant4,"a",@progbits
	.align	8
	.align		8
.nv.constant4:
        /*0000*/ 	.dword	_$_str
	.align		8
        /*0008*/ 	.dword	_$_str_$_2


//--------------------- .text.triton_poi_fused__native_batch_norm_legit_no_training_add_convolution_relu_19 --------------------------
	.section	.text.triton_poi_fused__native_batch_norm_legit_no_training_add_convolution_relu_19,"ax",@progbits
	.align	128
        .global         triton_poi_fused__native_batch_norm_legit_no_training_add_convolution_relu_19
        .type           triton_poi_fused__native_batch_norm_legit_no_training_add_convolution_relu_19,@function
        .size           triton_poi_fused__native_batch_norm_legit_no_training_add_convolution_relu_19,(.L_x_1 - triton_poi_fused__native_batch_norm_legit_no_training_add_convolution_relu_19)
        .other          triton_poi_fused__native_batch_norm_legit_no_training_add_convolution_relu_19,@"STO_CUDA_ENTRY STV_DEFAULT"
triton_poi_fused__native_batch_norm_legit_no_training_add_convolution_relu_19:
.text.triton_poi_fused__native_batch_norm_legit_no_training_add_convolution_relu_19:
[----:B------:R-:W-:Y:S01]  /*0000*/  LDC R1, c[0x0][0x28] ;  /* 0x00000a00ff017b82 */ /* 0x000fe20000000800 */
[----:B------:R-:W1:Y:S07]  /*0010*/  S2R R0, SR_TID.X ;  /* 0x0000000000007919 */ /* 0x000e6e0000002100 */
[----:B------:R-:W2:Y:S01]  /*0020*/  LDC.64 R22, c[0x0][0x240] ;  /* 0x00009000ff167b82 */ /* 0x000ea20000000a00 */
[----:B------:R-:W-:Y:S01]  /*0030*/  ULDC.64 UR4, c[0x0][0x208] ;  /* 0x0000820000047ab9 */ /* 0x000fe20000000a00 */
[----:B------:R-:W3:Y:S06]  /*0040*/  S2R R11, SR_CTAID.X ;  /* 0x00000000000b7919 */ /* 0x000eec0000002500 */
[----:B------:R-:W4:Y:S08]  /*0050*/  LDC.64 R20, c[0x0][0x218] ;  /* 0x00008600ff147b82 */ /* 0x000f300000000a00 */
[----:B------:R-:W5:Y:S08]  /*0060*/  LDC.64 R8, c[0x0][0x210] ;  /* 0x00008400ff087b82 */ /* 0x000f700000000a00 */
[----:B------:R-:W4:Y:S01]  /*0070*/  LDC.64 R12, c[0x0][0x238] ;  /* 0x00008e00ff0c7b82 */ /* 0x000f220000000a00 */
[----:B-1----:R-:W-:-:S07]  /*0080*/  SHF.L.U32 R0, R0, 0x1, RZ ;  /* 0x0000000100007819 */ /* 0x002fce00000006ff */
[----:B------:R-:W1:Y:S01]  /*0090*/  LDC.64 R24, c[0x0][0x228] ;  /* 0x00008a00ff187b82 */ /* 0x000e620000000a00 */
[----:B---3--:R-:W-:Y:S02]  /*00a0*/  SHF.R.S32.HI R2, RZ, 0x17, R11 ;  /* 0x00000017ff027819 */ /* 0x008fe4000001140b */
[----:B------:R-:W-:Y:S02]  /*00b0*/  LOP3.LUT R0, R0, 0xfe, RZ, 0xc0, !PT ;  /* 0x000000fe00007812 */ /* 0x000fe400078ec0ff */
[----:B------:R-:W-:-:S03]  /*00c0*/  SGXT R2, R2, 0x1 ;  /* 0x000000010202781a */ /* 0x000fc60000000200 */
[----:B------:R-:W3:Y:S01]  /*00d0*/  LDC.64 R18, c[0x0][0x230] ;  /* 0x00008c00ff127b82 */ /* 0x000ee20000000a00 */
[----:B------:R-:W-:-:S04]  /*00e0*/  LEA R11, R11, R0, 0x8 ;  /* 0x000000000b0b7211 */ /* 0x000fc800078e40ff */
[----:B------:R-:W-:-:S03]  /*00f0*/  LEA.HI R2, R2, R11, RZ, 0x4 ;  /* 0x0000000b02027211 */ /* 0x000fc600078f20ff */
[----:B------:R-:W3:Y:S01]  /*0100*/  LDC.64 R4, c[0x0][0x220] ;  /* 0x00008800ff047b82 */ /* 0x000ee20000000a00 */
[--C-:B------:R-:W-:Y:S02]  /*0110*/  SHF.R.S32.HI R16, RZ, 0x4, R2.reuse ;  /* 0x00000004ff107819 */ /* 0x100fe40000011402 */
[----:B------:R-:W-:-:S04]  /*0120*/  SHF.R.S32.HI R3, RZ, 0x1f, R2 ;  /* 0x0000001fff037819 */ /* 0x000fc80000011402 */
[----:B------:R-:W-:Y:S01]  /*0130*/  LEA.HI R3, R3, R16, RZ, 0x8 ;  /* 0x0000001003037211 */ /* 0x000fe200078f40ff */
[----:B------:R-:W3:Y:S03]  /*0140*/  LDC.64 R6, c[0x0][0x250] ;  /* 0x00009400ff067b82 */ /* 0x000ee60000000a00 */
[----:B------:R-:W-:-:S04]  /*0150*/  LOP3.LUT R3, R3, 0xffffff00, RZ, 0xc0, !PT ;  /* 0xffffff0003037812 */ /* 0x000fc800078ec0ff */
[----:B------:R-:W-:Y:S02]  /*0160*/  IADD3 R15, R16, -R3, RZ ;  /* 0x80000003100f7210 */ /* 0x000fe40007ffe0ff */
[----:B------:R-:W3:Y:S03]  /*0170*/  LDC.64 R2, c[0x0][0x248] ;  /* 0x00009200ff027b82 */ /* 0x000ee60000000a00 */
[----:B--2---:R-:W-:-:S05]  /*0180*/  IMAD.WIDE R22, R15, 0x4, R22 ;  /* 0x000000040f167825 */ /* 0x004fca00078e0216 */
[----:B------:R2:W3:Y:S01]  /*0190*/  LDG.E.EL R10, desc[UR4][R22.64] ;  /* 0x00000004160a7981 */ /* 0x0004e2000c2e1900 */
[----:B----4-:R-:W-:-:S04]  /*01a0*/  IMAD.WIDE R20, R15, 0x4, R20 ;  /* 0x000000040f147825 */ /* 0x010fc800078e0214 */
[----:B-----5:R-:W-:Y:S01]  /*01b0*/  IMAD.WIDE R8, R11, 0x4, R8 ;  /* 0x000000040b087825 */ /* 0x020fe200078e0208 */
[----:B------:R-:W4:Y:S03]  /*01c0*/  LDG.E.EL R0, desc[UR4][R20.64] ;  /* 0x0000000414007981 */ /* 0x000f26000c2e1900 */
[----:B-1----:R-:W-:-:S04]  /*01d0*/  IMAD.WIDE R16, R16, 0x4, R24 ;  /* 0x0000000410107825 */ /* 0x002fc800078e0218 */
[C---:B0-2---:R-:W-:Y:S02]  /*01e0*/  IMAD.WIDE R22, R15.reuse, 0x4, R12 ;  /* 0x000000040f167825 */ /* 0x045fe400078e020c */
[----:B------:R-:W4:Y:S02]  /*01f0*/  LDG.E.64 R12, desc[UR4][R8.64] ;  /* 0x00000004080c7981 */ /* 0x000f24000c1e1b00 */
[C---:B---3--:R-:W-:Y:S02]  /*0200*/  IMAD.WIDE R18, R15.reuse, 0x4, R18 ;  /* 0x000000040f127825 */ /* 0x048fe400078e0212 */
[----:B------:R-:W2:Y:S02]  /*0210*/  LDG.E.EL R14, desc[UR4][R22.64] ;  /* 0x00000004160e7981 */ /* 0x000ea4000c2e1900 */
[----:B------:R-:W-:Y:S02]  /*0220*/  IMAD.WIDE R24, R15, 0x4, R2 ;  /* 0x000000040f187825 */ /* 0x000fe400078e0202 */
[----:B------:R-:W3:Y:S02]  /*0230*/  LDG.E.EL R16, desc[UR4][R16.64] ;  /* 0x0000000410107981 */ /* 0x000ee4000c2e1900 */
[----:B------:R-:W-:-:S02]  /*0240*/  IMAD.WIDE R2, R11, 0x4, R4 ;  /* 0x000000040b027825 */ /* 0x000fc400078e0204 */
[----:B------:R0:W3:Y:S01]  /*0250*/  LDG.E.EL R19, desc[UR4][R18.64] ;  /* 0x0000000412137981 */ /* 0x0000e2000c2e1900 */
[----:B------:R-:W1:Y:S01]  /*0260*/  LDC.64 R4, c[0x0][0x258] ;  /* 0x00009600ff047b82 */ /* 0x000e620000000a00 */
[----:B------:R-:W-:Y:S02]  /*0270*/  IMAD.WIDE R26, R15, 0x4, R6 ;  /* 0x000000040f1a7825 */ /* 0x000fe400078e0206 */
[----:B------:R-:W5:Y:S04]  /*0280*/  LDG.E.EL R6, desc[UR4][R24.64] ;  /* 0x0000000418067981 */ /* 0x000f68000c2e1900 */
[----:B------:R-:W5:Y:S04]  /*0290*/  LDG.E.64 R2, desc[UR4][R2.64] ;  /* 0x0000000402027981 */ /* 0x000f68000c1e1b00 */
[----:B------:R-:W5:Y:S01]  /*02a0*/  LDG.E.EL R7, desc[UR4][R26.64] ;  /* 0x000000041a077981 */ /* 0x000f62000c2e1900 */
[----:B0-----:R-:W-:Y:S01]  /*02b0*/  HFMA2.MMA R18, -RZ, RZ, 1.625, 0 ;  /* 0x3e800000ff127435 */ /* 0x001fe200000001ff */
[----:B-1----:R-:W-:-:S04]  /*02c0*/  IMAD.WIDE R4, R11, 0x4, R4 ;  /* 0x000000040b047825 */ /* 0x002fc800078e0204 */
[----:B------:R-:W-:-:S04]  /*02d0*/  FADD R10, R10, 9.9999997473787516356e-06 ;  /* 0x3727c5ac0a0a7421 */ /* 0x000fc80000000000 */
[----:B------:R-:W0:Y:S02]  /*02e0*/  MUFU.SQRT R15, R10 ;  /* 0x0000000a000f7308 */ /* 0x000e240000002000 */
[C---:B0-----:R-:W-:Y:S02]  /*02f0*/  FSETP.GT.AND P0, PT, R15.reuse, 8.50705917302346158658e+37, PT ;  /* 0x7e8000000f00780b */ /* 0x041fe40003f04000 */
[----:B------:R-:W-:-:S11]  /*0300*/  FSETP.GEU.AND P1, PT, R15, 1.175494350822287508e-38, PT ;  /* 0x008000000f00780b */ /* 0x000fd60003f2e000 */
[----:B------:R-:W-:-:S04]  /*0310*/  @P0 FMUL R15, R15, 0.25 ;  /* 0x3e8000000f0f0820 */ /* 0x000fc80000400000 */
[----:B------:R-:W-:-:S06]  /*0320*/  @!P1 FMUL R15, R15, 16777216 ;  /* 0x4b8000000f0f9820 */ /* 0x000fcc0000400000 */
[----:B------:R-:W0:Y:S01]  /*0330*/  MUFU.RCP R15, R15 ;  /* 0x0000000f000f7308 */ /* 0x000e220000001000 */
[----:B------:R-:W-:Y:S01]  /*0340*/  FSEL R18, R18, 1, P0 ;  /* 0x3f80000012127808 */ /* 0x000fe20000000000 */
[--C-:B----4-:R-:W-:Y:S01]  /*0350*/  FADD R12, R12, R0.reuse ;  /* 0x000000000c0c7221 */ /* 0x110fe20000000000 */
[----:B------:R-:W-:-:S03]  /*0360*/  FADD R13, R13, R0 ;  /* 0x000000000d0d7221 */ /* 0x000fc60000000000 */
[----:B------:R-:W-:Y:S01]  /*0370*/  @!P1 FMUL R18, R18, 16777216 ;  /* 0x4b80000012129820 */ /* 0x000fe20000400000 */
[C---:B--2---:R-:W-:Y:S01]  /*0380*/  FADD R0, -R14.reuse, R12 ;  /* 0x0000000c0e007221 */ /* 0x044fe20000000100 */
[----:B------:R-:W-:Y:S01]  /*0390*/  FADD R14, -R14, R13 ;  /* 0x0000000d0e0e7221 */ /* 0x000fe20000000100 */
[----:B---3--:R-:W-:Y:S01]  /*03a0*/  FADD R16, R16, R19 ;  /* 0x0000001310107221 */ /* 0x008fe20000000000 */
[----:B0-----:R-:W-:-:S04]  /*03b0*/  FMUL R17, R15, R18 ;  /* 0x000000120f117220 */ /* 0x001fc80000400000 */
[-C--:B------:R-:W-:Y:S01]  /*03c0*/  FMUL R0, R0, R17.reuse ;  /* 0x0000001100007220 */ /* 0x080fe20000400000 */
[----:B------:R-:W-:Y:S01]  /*03d0*/  FMUL R14, R14, R17 ;  /* 0x000000110e0e7220 */ /* 0x000fe20000400000 */
[--C-:B-----5:R-:W-:Y:S02]  /*03e0*/  FADD R2, R2, R16.reuse ;  /* 0x0000001002027221 */ /* 0x120fe40000000000 */
[C-C-:B------:R-:W-:Y:S01]  /*03f0*/  FFMA R15, R6.reuse, R0, R7.reuse ;  /* 0x00000000060f7223 */ /* 0x140fe20000000007 */
[----:B------:R-:W-:Y:S01]  /*0400*/  FFMA R14, R6, R14, R7 ;  /* 0x0000000e060e7223 */ /* 0x000fe20000000007 */
[----:B------:R-:W-:-:S03]  /*0410*/  FADD R3, R3, R16 ;  /* 0x0000001003037221 */ /* 0x000fc60000000000 */
[C---:B------:R-:W-:Y:S01]  /*0420*/  FSETP.GEU.AND P0, PT, R2.reuse, -R15, PT ;  /* 0x8000000f0200720b */ /* 0x040fe20003f0e000 */
[----:B------:R-:W-:Y:S01]  /*0430*/  FADD R2, R2, R15 ;  /* 0x0000000f02027221 */ /* 0x000fe20000000000 */
[C---:B------:R-:W-:Y:S01]  /*0440*/  FADD R0, R3.reuse, R14 ;  /* 0x0000000e03007221 */ /* 0x040fe20000000000 */
[----:B------:R-:W-:-:S03]  /*0450*/  FSETP.GEU.AND P1, PT, R3, -R14, PT ;  /* 0x8000000e0300720b */ /* 0x000fc60003f2e000 */
[----:B------:R-:W-:Y:S02]  /*0460*/  FSEL R2, R2, RZ, P0 ;  /* 0x000000ff02027208 */ /* 0x000fe40000000000 */
[----:B------:R-:W-:Y:S01]  /*0470*/  FSEL R3, R0, RZ, P1 ;  /* 0x000000ff00037208 */ /* 0x000fe20000800000 */
[----:B------:R-:W-:Y:S04]  /*0480*/  STG.E.64 desc[UR4][R8.64], R12 ;  /* 0x0000000c08007986 */ /* 0x000fe8000c101b04 */
[----:B------:R-:W-:Y:S01]  /*0490*/  STG.E.64 desc[UR4][R4.64], R2 ;  /* 0x0000000204007986 */ /* 0x000fe2000c101b04 */
[----:B------:R-:W-:Y:S05]  /*04a0*/  EXIT ;  /* 0x000000000000794d */ /* 0x000fea0003800000 */
.L_x_0:
[----:B------:R-:W-:-:S00]  /*04b0*/  BRA `(.L_x_0) ;  /* 0xfffffffc00fc7947 */ /* 0x000fc0000383ffff */
[----:B------:R-:W-:-:S00]  /*04c0*/  NOP ;  /* 0x0000000000007918 */ /* 0x000fc00000000000 */
        /* <DEDUP_REMOVED lines=11> */
.L_x_1:


//--------------------- .nv.global.init           --------------------------
	.section	.nv.global.init,"aw",@progbits
.nv.global.init:
	.type		_$_str,@object
	.size		_$_str,(_$_str_$_2 - _$_str)
_$_str:
        /*0000*/ 	.byte	0x5f, 0x5f, 0x43, 0x55, 0x44, 0x41, 0x5f, 0x46, 0x54, 0x5a, 0x00
	.type		_$_str_$_2,@object
	.size		_$_str_$_2,(.L_1 - _$_str_$_2)
_$_str_$_2:
        /*000b*/ 	.byte	0x5f, 0x5f, 0x43, 0x55, 0x44, 0x41, 0x5f, 0x50, 0x52, 0x45, 0x43, 0x5f, 0x53, 0x51, 0x52, 0x54
        /*001b*/ 	.byte	0x00
.L_1:


//--------------------- .nv.constant0.triton_poi_fused__native_batch_norm_legit_no_training_add_convolution_relu_19 --------------------------
	.section	.nv.constant0.triton_poi_fused__native_batch_norm_legit_no_training_add_convolution_relu_19,"a",@progbits
	.sectionflags	@""
	.align	4
.nv.constant0.triton_poi_fused__native_batch_norm_legit_no_training_add_convolution_relu_19:
	.zero		612
